//
// Generated by NVIDIA NVVM Compiler
//
// Compiler Build ID: CL-36424714
// Cuda compilation tools, release 13.0, V13.0.88
// Based on NVVM 20.0.0
//

.version 9.0
.target sm_100
.address_size 64

	// .globl	_Z18cuda_kernel_jacobiPhS_6float3mm

.visible .entry _Z18cuda_kernel_jacobiPhS_6float3mm(
	.param .u64 .ptr .align 1 _Z18cuda_kernel_jacobiPhS_6float3mm_param_0,
	.param .u64 .ptr .align 1 _Z18cuda_kernel_jacobiPhS_6float3mm_param_1,
	.param .align 4 .b8 _Z18cuda_kernel_jacobiPhS_6float3mm_param_2[12],
	.param .u64 _Z18cuda_kernel_jacobiPhS_6float3mm_param_3,
	.param .u64 _Z18cuda_kernel_jacobiPhS_6float3mm_param_4
)
{
	.reg .pred 	%p<7>;
	.reg .b16 	%rs<2>;
	.reg .b32 	%r<31>;
	.reg .b32 	%f<13>;
	.reg .b64 	%rd<40>;

	ld.param.f32 	%f1, [_Z18cuda_kernel_jacobiPhS_6float3mm_param_2+8];
	ld.param.f32 	%f2, [_Z18cuda_kernel_jacobiPhS_6float3mm_param_2];
	ld.param.f32 	%f3, [_Z18cuda_kernel_jacobiPhS_6float3mm_param_2+4];
	ld.param.u64 	%rd9, [_Z18cuda_kernel_jacobiPhS_6float3mm_param_3];
	mov.u32 	%r5, %ctaid.x;
	mov.u32 	%r6, %ntid.x;
	mov.u32 	%r7, %tid.x;
	mad.lo.s32 	%r1, %r5, %r6, %r7;
	mov.u32 	%r8, %ctaid.y;
	mov.u32 	%r9, %ntid.y;
	mov.u32 	%r10, %tid.y;
	mad.lo.s32 	%r2, %r8, %r9, %r10;
	cvt.rn.f32.s32 	%f5, %r1;
	setp.le.f32 	%p1, %f2, %f5;
	cvt.rn.f32.u32 	%f6, %r2;
	setp.le.f32 	%p2, %f3, %f6;
	or.pred  	%p3, %p1, %p2;
	setp.leu.f32 	%p4, %f1, 0f00000000;
	or.pred  	%p5, %p3, %p4;
	@%p5 bra 	$L__BB0_3;
	cvt.u64.u32 	%rd11, %r2;
	mul.lo.s64 	%rd1, %rd9, %rd11;
	shl.b32 	%r12, %r1, 2;
	cvt.s64.s32 	%rd12, %r12;
	add.s32 	%r13, %r12, -4;
	cvt.s64.s32 	%rd2, %r13;
	add.s32 	%r14, %r12, 4;
	cvt.s64.s32 	%rd3, %r14;
	add.s64 	%rd4, %rd1, %rd12;
	add.s32 	%r15, %r2, -1;
	cvt.s64.s32 	%rd13, %r15;
	mad.lo.s64 	%rd5, %rd9, %rd13, %rd12;
	add.s32 	%r16, %r2, 1;
	cvt.u64.u32 	%rd14, %r16;
	mad.lo.s64 	%rd6, %rd9, %rd14, %rd12;
	mov.b32 	%r30, 0;
$L__BB0_2:
	ld.param.u64 	%rd39, [_Z18cuda_kernel_jacobiPhS_6float3mm_param_4];
	ld.param.u64 	%rd38, [_Z18cuda_kernel_jacobiPhS_6float3mm_param_1];
	ld.param.u64 	%rd37, [_Z18cuda_kernel_jacobiPhS_6float3mm_param_0];
	cvt.u64.u32 	%rd15, %r30;
	mul.lo.s64 	%rd16, %rd39, %rd15;
	add.s64 	%rd17, %rd16, %rd1;
	add.s64 	%rd18, %rd4, %rd16;
	cvta.to.global.u64 	%rd19, %rd38;
	add.s64 	%rd20, %rd19, %rd18;
	ld.global.u8 	%rs1, [%rd20];
	cvt.rn.f32.u16 	%f8, %rs1;
	add.s64 	%rd21, %rd17, %rd2;
	cvta.to.global.u64 	%rd22, %rd37;
	add.s64 	%rd23, %rd22, %rd21;
	add.s64 	%rd24, %rd17, %rd3;
	add.s64 	%rd25, %rd22, %rd24;
	add.s32 	%r4, %r30, 1;
	cvt.u64.u32 	%rd26, %r4;
	mad.lo.s64 	%rd27, %rd39, %rd26, %rd4;
	add.s64 	%rd28, %rd22, %rd27;
	add.s32 	%r17, %r30, -1;
	cvt.s64.s32 	%rd29, %r17;
	mad.lo.s64 	%rd30, %rd39, %rd29, %rd4;
	add.s64 	%rd31, %rd22, %rd30;
	add.s64 	%rd32, %rd5, %rd16;
	add.s64 	%rd33, %rd22, %rd32;
	add.s64 	%rd34, %rd6, %rd16;
	add.s64 	%rd35, %rd22, %rd34;
	add.s64 	%rd36, %rd22, %rd18;
	ld.global.u8 	%r18, [%rd23];
	ld.global.u8 	%r19, [%rd25];
	add.s32 	%r20, %r19, %r18;
	ld.global.u8 	%r21, [%rd28];
	add.s32 	%r22, %r20, %r21;
	ld.global.u8 	%r23, [%rd31];
	add.s32 	%r24, %r22, %r23;
	ld.global.u8 	%r25, [%rd35];
	add.s32 	%r26, %r24, %r25;
	ld.global.u8 	%r27, [%rd33];
	add.s32 	%r28, %r26, %r27;
	cvt.rn.f32.u32 	%f9, %r28;
	sub.f32 	%f10, %f9, %f8;
	div.rn.f32 	%f11, %f10, 0f40C00000;
	cvt.rzi.u32.f32 	%r29, %f11;
	st.global.u8 	[%rd36], %r29;
	cvt.rn.f32.u32 	%f12, %r4;
	setp.gt.f32 	%p6, %f1, %f12;
	mov.u32 	%r30, %r4;
	@%p6 bra 	$L__BB0_2;
$L__BB0_3:
	ret;

}


// ===== COMPILED SASS (sm_100) =====

	.target	sm_100

	.elftype	@"ET_EXEC"


//--------------------- .note.nv.tkinfo           --------------------------
	.section	.note.nv.tkinfo,"",@"SHT_NOTE"
	.sectionflags	@"SHF_NOTE_NV_TKINFO"
	.tkinfo
        /*0018*/ 	.word	0x00000002
        /*0030*/ 	.string	""
        /*0030*/ 	.string	"ptxas"
        /*0030*/ 	.string	"Cuda compilation tools, release 13.0, V13.0.88"
        /*0030*/ 	.string	"Build cuda_13.0.r13.0/compiler.36424714_0"
        /*0030*/ 	.string	"-arch sm_100 -m 64 "



//--------------------- .note.nv.cuinfo           --------------------------
	.section	.note.nv.cuinfo,"",@"SHT_NOTE"
	.sectionflags	@"SHF_NOTE_NV_CUINFO"
        /*0018*/ 	.short	0x0002
        /*001a*/ 	.short	0x0064
        /*001c*/ 	.short	0x0082
	.zero		2


//--------------------- .nv.info                  --------------------------
	.section	.nv.info,"",@"SHT_CUDA_INFO"
	.align	4


	//----- nvinfo : EIATTR_REGCOUNT
	.align		4
        /*0000*/ 	.byte	0x04, 0x2f
        /*0002*/ 	.short	(.L_1 - .L_0)
	.align		4
.L_0:
        /*0004*/ 	.word	index@(_Z18cuda_kernel_jacobiPhS_6float3mm)
        /*0008*/ 	.word	0x00000020


	//----- nvinfo : EIATTR_FRAME_SIZE
	.align		4
.L_1:
        /*000c*/ 	.byte	0x04, 0x11
        /*000e*/ 	.short	(.L_3 - .L_2)
	.align		4
.L_2:
        /*0010*/ 	.word	index@($__internal_0_$__cuda_sm3x_div_rn_noftz_f32_slowpath)
        /*0014*/ 	.word	0x00000000


	//----- nvinfo : EIATTR_FRAME_SIZE
	.align		4
.L_3:
        /*0018*/ 	.byte	0x04, 0x11
        /*001a*/ 	.short	(.L_5 - .L_4)
	.align		4
.L_4:
        /*001c*/ 	.word	index@(_Z18cuda_kernel_jacobiPhS_6float3mm)
        /*0020*/ 	.word	0x00000000


	//----- nvinfo : EIATTR_MIN_STACK_SIZE
	.align		4
.L_5:
        /*0024*/ 	.byte	0x04, 0x12
        /*0026*/ 	.short	(.L_7 - .L_6)
	.align		4
.L_6:
        /*0028*/ 	.word	index@(_Z18cuda_kernel_jacobiPhS_6float3mm)
        /*002c*/ 	.word	0x00000000
.L_7:


//--------------------- .nv.compat                --------------------------
	.section	.nv.compat,"",@"SHT_CUDA_COMPAT_INFO"
	.align	4
        /*0000*/ 	.byte	0x02, 0x09, 0x00, 0x00, 0x02, 0x02, 0x01, 0x00, 0x02, 0x05, 0x05, 0x00, 0x03, 0x07, 0x01, 0x01
        /*0010*/ 	.byte	0x02, 0x03, 0x00, 0x00, 0x02, 0x06, 0x01, 0x00, 0x04, 0x0b, 0x08, 0x00, 0x01, 0x00, 0x00, 0x00
        /*0020*/ 	.byte	0x00, 0x00, 0x00, 0x00


//--------------------- .nv.info._Z18cuda_kernel_jacobiPhS_6float3mm --------------------------
	.section	.nv.info._Z18cuda_kernel_jacobiPhS_6float3mm,"",@"SHT_CUDA_INFO"
	.sectionflags	@""
	.align	4


	//----- nvinfo : EIATTR_CUDA_API_VERSION
	.align		4
        /*0000*/ 	.byte	0x04, 0x37
        /*0002*/ 	.short	(.L_9 - .L_8)
.L_8:
        /*0004*/ 	.word	0x00000082


	//----- nvinfo : EIATTR_KPARAM_INFO
	.align		4
.L_9:
        /*0008*/ 	.byte	0x04, 0x17
        /*000a*/ 	.short	(.L_11 - .L_10)
.L_10:
        /*000c*/ 	.word	0x00000000
        /*0010*/ 	.short	0x0004
        /*0012*/ 	.short	0x0028
        /*0014*/ 	.byte	0x00, 0xf0, 0x21, 0x00


	//----- nvinfo : EIATTR_KPARAM_INFO
	.align		4
.L_11:
        /*0018*/ 	.byte	0x04, 0x17
        /*001a*/ 	.short	(.L_13 - .L_12)
.L_12:
        /*001c*/ 	.word	0x00000000
        /*0020*/ 	.short	0x0003
        /*0022*/ 	.short	0x0020
        /*0024*/ 	.byte	0x00, 0xf0, 0x21, 0x00


	//----- nvinfo : EIATTR_KPARAM_INFO
	.align		4
.L_13:
        /*0028*/ 	.byte	0x04, 0x17
        /*002a*/ 	.short	(.L_15 - .L_14)
.L_14:
        /*002c*/ 	.word	0x00000000
        /*0030*/ 	.short	0x0002
        /*0032*/ 	.short	0x0010
        /*0034*/ 	.byte	0x00, 0xf0, 0x31, 0x00


	//----- nvinfo : EIATTR_KPARAM_INFO
	.align		4
.L_15:
        /*0038*/ 	.byte	0x04, 0x17
        /*003a*/ 	.short	(.L_17 - .L_16)
.L_16:
        /*003c*/ 	.word	0x00000000
        /*0040*/ 	.short	0x0001
        /*0042*/ 	.short	0x0008
        /*0044*/ 	.byte	0x00, 0xf5, 0x21, 0x00


	//----- nvinfo : EIATTR_KPARAM_INFO
	.align		4
.L_17:
        /*0048*/ 	.byte	0x04, 0x17
        /*004a*/ 	.short	(.L_19 - .L_18)
.L_18:
        /*004c*/ 	.word	0x00000000
        /*0050*/ 	.short	0x0000
        /*0052*/ 	.short	0x0000
        /*0054*/ 	.byte	0x00, 0xf5, 0x21, 0x00


	//----- nvinfo : EIATTR_SPARSE_MMA_MASK
	.align		4
.L_19:
        /*0058*/ 	.byte	0x03, 0x50
        /*005a*/ 	.short	0x0000


	//----- nvinfo : EIATTR_MAXREG_COUNT
	.align		4
        /*005c*/ 	.byte	0x03, 0x1b
        /*005e*/ 	.short	0x00ff


	//----- nvinfo : EIATTR_MERCURY_ISA_VERSION
	.align		4
        /*0060*/ 	.byte	0x03, 0x5f
        /*0062*/ 	.short	0x0101


	//----- nvinfo : EIATTR_VRC_CTA_INIT_COUNT
	.align		4
        /*0064*/ 	.byte	0x02, 0x4a
	.zero		1
	.zero		1


	//----- nvinfo : EIATTR_EXIT_INSTR_OFFSETS
	.align		4
        /*0068*/ 	.byte	0x04, 0x1c
        /*006a*/ 	.short	(.L_21 - .L_20)


	//   ....[0]....
.L_20:
        /*006c*/ 	.word	0x00000100


	//   ....[1]....
        /*0070*/ 	.word	0x00000690


	//----- nvinfo : EIATTR_CRS_STACK_SIZE
	.align		4
.L_21:
        /*0074*/ 	.byte	0x04, 0x1e
        /*0076*/ 	.short	(.L_23 - .L_22)
.L_22:
        /*0078*/ 	.word	0x00000000


	//----- nvinfo : EIATTR_CBANK_PARAM_SIZE
	.align		4
.L_23:
        /*007c*/ 	.byte	0x03, 0x19
        /*007e*/ 	.short	0x0030


	//----- nvinfo : EIATTR_PARAM_CBANK
	.align		4
        /*0080*/ 	.byte	0x04, 0x0a
        /*0082*/ 	.short	(.L_25 - .L_24)
	.align		4
.L_24:
        /*0084*/ 	.word	index@(.nv.constant0._Z18cuda_kernel_jacobiPhS_6float3mm)
        /*0088*/ 	.short	0x0380
        /*008a*/ 	.short	0x0030


	//----- nvinfo : EIATTR_SW_WAR
	.align		4
.L_25:
        /*008c*/ 	.byte	0x04, 0x36
        /*008e*/ 	.short	(.L_27 - .L_26)
.L_26:
        /*0090*/ 	.word	0x00000008
.L_27:


//--------------------- .nv.callgraph             --------------------------
	.section	.nv.callgraph,"",@"SHT_CUDA_CALLGRAPH"
	.align	4
	.sectionentsize	8
	.align		4
        /*0000*/ 	.word	0x00000000
	.align		4
        /*0004*/ 	.word	0xffffffff
	.align		4
        /*0008*/ 	.word	0x00000000
	.align		4
        /*000c*/ 	.word	0xfffffffe
	.align		4
        /*0010*/ 	.word	0x00000000
	.align		4
        /*0014*/ 	.word	0xfffffffd
	.align		4
        /*0018*/ 	.word	0x00000000
	.align		4
        /*001c*/ 	.word	0xfffffffc


//--------------------- .text._Z18cuda_kernel_jacobiPhS_6float3mm --------------------------
	.section	.text._Z18cuda_kernel_jacobiPhS_6float3mm,"ax",@progbits
	.align	128
        .global         _Z18cuda_kernel_jacobiPhS_6float3mm
        .type           _Z18cuda_kernel_jacobiPhS_6float3mm,@function
        .size           _Z18cuda_kernel_jacobiPhS_6float3mm,(.L_x_16 - _Z18cuda_kernel_jacobiPhS_6float3mm)
        .other          _Z18cuda_kernel_jacobiPhS_6float3mm,@"STO_CUDA_ENTRY STV_DEFAULT"
_Z18cuda_kernel_jacobiPhS_6float3mm:
.text._Z18cuda_kernel_jacobiPhS_6float3mm:
[----:B------:R-:W-:Y:S01]  /*0000*/  LDC R1, c[0x0][0x37c] ;  /* 0x0000df00ff017b82 */ /* 0x000fe20000000800 */
[----:B------:R-:W0:Y:S07]  /*0010*/  S2R R5, SR_TID.Y ;  /* 0x0000000000057919 */ /* 0x000e2e0000002200 */
[----:B------:R-:W1:Y:S01]  /*0020*/  LDC R4, c[0x0][0x360] ;  /* 0x0000d800ff047b82 */ /* 0x000e620000000800 */
[----:B------:R-:W2:Y:S01]  /*0030*/  LDCU.64 UR6, c[0x0][0x390] ;  /* 0x00007200ff0677ac */ /* 0x000ea20008000a00 */
[----:B------:R-:W1:Y:S01]  /*0040*/  S2R R3, SR_TID.X ;  /* 0x0000000000037919 */ /* 0x000e620000002100 */
[----:B------:R-:W3:Y:S05]  /*0050*/  LDCU UR8, c[0x0][0x398] ;  /* 0x00007300ff0877ac */ /* 0x000eea0008000800 */
[----:B------:R-:W0:Y:S08]  /*0060*/  S2UR UR5, SR_CTAID.Y ;  /* 0x00000000000579c3 */ /* 0x000e300000002600 */
[----:B------:R-:W0:Y:S08]  /*0070*/  LDC R0, c[0x0][0x364] ;  /* 0x0000d900ff007b82 */ /* 0x000e300000000800 */
[----:B------:R-:W1:Y:S01]  /*0080*/  S2UR UR4, SR_CTAID.X ;  /* 0x00000000000479c3 */ /* 0x000e620000002500 */
[----:B0-----:R-:W-:-:S02]  /*0090*/  IMAD R0, R0, UR5, R5 ;  /* 0x0000000500007c24 */ /* 0x001fc4000f8e0205 */
[----:B-1----:R-:W-:-:S03]  /*00a0*/  IMAD R4, R4, UR4, R3 ;  /* 0x0000000404047c24 */ /* 0x002fc6000f8e0203 */
[----:B------:R-:W-:Y:S02]  /*00b0*/  I2FP.F32.U32 R3, R0 ;  /* 0x0000000000037245 */ /* 0x000fe40000201000 */
[----:B------:R-:W-:Y:S02]  /*00c0*/  I2FP.F32.S32 R2, R4 ;  /* 0x0000000400027245 */ /* 0x000fe40000201400 */
[----:B--2---:R-:W-:-:S04]  /*00d0*/  FSETP.GE.AND P0, PT, R3, UR7, PT ;  /* 0x0000000703007c0b */ /* 0x004fc8000bf06000 */
[----:B------:R-:W-:-:S04]  /*00e0*/  FSETP.GE.OR P0, PT, R2, UR6, P0 ;  /* 0x0000000602007c0b */ /* 0x000fc80008706400 */
[----:B---3--:R-:W-:-:S13]  /*00f0*/  FSETP.GEU.OR P0, PT, RZ, UR8, P0 ;  /* 0x00000008ff007c0b */ /* 0x008fda000870e400 */
[----:B------:R-:W-:Y:S05]  /*0100*/  @P0 EXIT ;  /* 0x000000000000094d */ /* 0x000fea0003800000 */
[----:B------:R-:W0:Y:S01]  /*0110*/  LDCU.64 UR4, c[0x0][0x3a0] ;  /* 0x00007400ff0477ac */ /* 0x000e220008000a00 */
[----:B------:R-:W-:Y:S02]  /*0120*/  VIADD R9, R0, 0xffffffff ;  /* 0xffffffff00097836 */ /* 0x000fe40000000000 */
[----:B------:R-:W-:Y:S01]  /*0130*/  IMAD.SHL.U32 R4, R4, 0x4, RZ ;  /* 0x0000000404047824 */ /* 0x000fe200078e00ff */
[----:B------:R-:W1:Y:S01]  /*0140*/  LDCU.64 UR6, c[0x0][0x358] ;  /* 0x00006b00ff0677ac */ /* 0x000e620008000a00 */
[----:B------:R-:W-:Y:S01]  /*0150*/  VIADD R7, R0, 0x1 ;  /* 0x0000000100077836 */ /* 0x000fe20000000000 */
[----:B------:R-:W-:Y:S01]  /*0160*/  SHF.R.S32.HI R2, RZ, 0x1f, R9 ;  /* 0x0000001fff027819 */ /* 0x000fe20000011409 */
[----:B------:R-:W-:Y:S01]  /*0170*/  VIADD R3, R4, 0x4 ;  /* 0x0000000404037836 */ /* 0x000fe20000000000 */
[----:B------:R-:W-:Y:S01]  /*0180*/  SHF.R.S32.HI R5, RZ, 0x1f, R4 ;  /* 0x0000001fff057819 */ /* 0x000fe20000011404 */
[----:B------:R-:W2:Y:S01]  /*0190*/  LDCU UR9, c[0x0][0x398] ;  /* 0x00007300ff0977ac */ /* 0x000ea20008000800 */
[----:B------:R-:W3:Y:S01]  /*01a0*/  LDCU.128 UR12, c[0x0][0x380] ;  /* 0x00007000ff0c77ac */ /* 0x000ee20008000c00 */
[----:B0-----:R-:W-:-:S02]  /*01b0*/  IMAD R2, R2, UR4, RZ ;  /* 0x0000000402027c24 */ /* 0x001fc4000f8e02ff */
[----:B------:R-:W-:-:S04]  /*01c0*/  IMAD.WIDE.U32 R10, R7, UR4, R4 ;  /* 0x00000004070a7c25 */ /* 0x000fc8000f8e0004 */
[C---:B------:R-:W-:Y:S02]  /*01d0*/  IMAD R23, R9.reuse, UR5, R2 ;  /* 0x0000000509177c24 */ /* 0x040fe4000f8e0202 */
[----:B------:R-:W-:Y:S02]  /*01e0*/  VIADD R2, R4, 0xfffffffc ;  /* 0xfffffffc04027836 */ /* 0x000fe40000000000 */
[----:B------:R-:W-:-:S03]  /*01f0*/  IMAD.WIDE.U32 R8, R9, UR4, R4 ;  /* 0x0000000409087c25 */ /* 0x000fc6000f8e0004 */
[----:B------:R-:W-:Y:S01]  /*0200*/  SHF.R.S32.HI R6, RZ, 0x1f, R2 ;  /* 0x0000001fff067819 */ /* 0x000fe20000011402 */
[----:B------:R-:W-:Y:S01]  /*0210*/  IMAD.WIDE.U32 R12, R0, UR4, R4 ;  /* 0x00000004000c7c25 */ /* 0x000fe2000f8e0004 */
[----:B------:R-:W-:-:S03]  /*0220*/  UMOV UR4, URZ ;  /* 0x000000ff00047c82 */ /* 0x000fc60008000000 */
[----:B------:R-:W-:Y:S01]  /*0230*/  IMAD R4, R7, UR5, R11 ;  /* 0x0000000507047c24 */ /* 0x000fe2000f8e020b */
[----:B------:R-:W-:Y:S01]  /*0240*/  SHF.R.S32.HI R7, RZ, 0x1f, R3 ;  /* 0x0000001fff077819 */ /* 0x000fe20000011403 */
[----:B------:R-:W-:Y:S02]  /*0250*/  IMAD R5, R0, UR5, R13 ;  /* 0x0000000500057c24 */ /* 0x000fe4000f8e020d */
[----:B-123--:R-:W-:-:S07]  /*0260*/  IMAD.IADD R23, R9, 0x1, R23 ;  /* 0x0000000109177824 */ /* 0x00efce00078e0217 */
.L_x_2:
[----:B0-----:R-:W0:Y:S01]  /*0270*/  LDC.64 R16, c[0x0][0x3a8] ;  /* 0x0000ea00ff107b82 */ /* 0x001e220000000a00 */
[----:B------:R-:W-:-:S04]  /*0280*/  UIADD3 UR5, UPT, UPT, UR4, -0x1, URZ ;  /* 0xffffffff04057890 */ /* 0x000fc8000fffe0ff */
[----:B------:R-:W-:-:S03]  /*0290*/  USHF.R.S32.HI UR8, URZ, 0x1f, UR5 ;  /* 0x0000001fff087899 */ /* 0x000fc60008011405 */
[----:B------:R-:W1:Y:S01]  /*02a0*/  LDC.64 R14, c[0x0][0x3a0] ;  /* 0x0000e800ff0e7b82 */ /* 0x000e620000000a00 */
[----:B0-----:R-:W-:-:S04]  /*02b0*/  IMAD.WIDE.U32 R20, R16, UR4, RZ ;  /* 0x0000000410147c25 */ /* 0x001fc8000f8e00ff */
[----:B------:R-:W-:Y:S01]  /*02c0*/  IMAD R21, R17, UR4, R21 ;  /* 0x0000000411157c24 */ /* 0x000fe2000f8e0215 */
[----:B------:R-:W-:Y:S01]  /*02d0*/  UIADD3 UR4, UPT, UPT, UR4, 0x1, URZ ;  /* 0x0000000104047890 */ /* 0x000fe2000fffe0ff */
[----:B-1----:R-:W-:-:S04]  /*02e0*/  IMAD.WIDE.U32 R26, R0, R14, R20 ;  /* 0x0000000e001a7225 */ /* 0x002fc800078e0014 */
[----:B------:R-:W-:Y:S01]  /*02f0*/  IMAD R18, R0, R15, R27 ;  /* 0x0000000f00127224 */ /* 0x000fe200078e021b */
[----:B------:R-:W-:Y:S01]  /*0300*/  IADD3 R24, P0, P1, R26, UR12, R2 ;  /* 0x0000000c1a187c10 */ /* 0x000fe2000f91e002 */
[----:B------:R-:W-:-:S03]  /*0310*/  IMAD.MOV.U32 R14, RZ, RZ, R12 ;  /* 0x000000ffff0e7224 */ /* 0x000fc600078e000c */
[----:B------:R-:W-:Y:S01]  /*0320*/  IADD3.X R25, PT, PT, R18, UR13, R6, P0, P1 ;  /* 0x0000000d12197c10 */ /* 0x000fe200087e2406 */
[----:B------:R-:W-:Y:S01]  /*0330*/  IMAD.MOV.U32 R15, RZ, RZ, R5 ;  /* 0x000000ffff0f7224 */ /* 0x000fe200078e0005 */
[----:B------:R-:W-:-:S03]  /*0340*/  IADD3 R26, P0, P1, R26, UR12, R3 ;  /* 0x0000000c1a1a7c10 */ /* 0x000fc6000f91e003 */
[----:B------:R0:W2:Y:S01]  /*0350*/  LDG.E.U8 R22, desc[UR6][R24.64] ;  /* 0x0000000618167981 */ /* 0x0000a2000c1e1100 */
[----:B------:R-:W-:Y:S01]  /*0360*/  IADD3.X R27, PT, PT, R18, UR13, R7, P0, P1 ;  /* 0x0000000d121b7c10 */ /* 0x000fe200087e2407 */
[----:B------:R-:W-:-:S04]  /*0370*/  IMAD.WIDE.U32 R18, R16, UR4, R14 ;  /* 0x0000000410127c25 */ /* 0x000fc8000f8e000e */
[C---:B------:R-:W-:Y:S01]  /*0380*/  IMAD.WIDE.U32 R14, R16.reuse, UR5, R14 ;  /* 0x00000005100e7c25 */ /* 0x040fe2000f8e000e */
[----:B------:R1:W2:Y:S03]  /*0390*/  LDG.E.U8 R27, desc[UR6][R26.64] ;  /* 0x000000061a1b7981 */ /* 0x0002a6000c1e1100 */
[----:B------:R-:W-:-:S04]  /*03a0*/  IMAD R16, R16, UR8, RZ ;  /* 0x0000000810107c24 */ /* 0x000fc8000f8e02ff */
[C---:B------:R-:W-:Y:S01]  /*03b0*/  IMAD R29, R17.reuse, UR5, R16 ;  /* 0x00000005111d7c24 */ /* 0x040fe2000f8e0210 */
[----:B------:R-:W-:Y:S01]  /*03c0*/  IADD3 R16, P3, PT, R18, UR12, RZ ;  /* 0x0000000c12107c10 */ /* 0x000fe2000ff7e0ff */
[----:B------:R-:W-:Y:S01]  /*03d0*/  IMAD R17, R17, UR4, R19 ;  /* 0x0000000411117c24 */ /* 0x000fe2000f8e0213 */
[----:B------:R-:W-:Y:S02]  /*03e0*/  IADD3 R14, P0, PT, R14, UR12, RZ ;  /* 0x0000000c0e0e7c10 */ /* 0x000fe4000ff1e0ff */
[--C-:B------:R-:W-:Y:S02]  /*03f0*/  IADD3 R18, P4, P5, R10, UR12, R20.reuse ;  /* 0x0000000c0a127c10 */ /* 0x100fe4000fd9e014 */
[----:B------:R-:W-:Y:S02]  /*0400*/  IADD3.X R17, PT, PT, R17, UR13, RZ, P3, !PT ;  /* 0x0000000d11117c10 */ /* 0x000fe40009ffe4ff */
[----:B------:R-:W-:Y:S02]  /*0410*/  IADD3.X R15, PT, PT, R15, UR13, R29, P0, !PT ;  /* 0x0000000d0f0f7c10 */ /* 0x000fe400087fe41d */
[----:B0-----:R-:W-:Y:S01]  /*0420*/  IADD3 R24, P1, P0, R8, UR12, R20 ;  /* 0x0000000c08187c10 */ /* 0x001fe2000f83e014 */
[----:B------:R0:W2:Y:S01]  /*0430*/  LDG.E.U8 R16, desc[UR6][R16.64] ;  /* 0x0000000610107981 */ /* 0x0000a2000c1e1100 */
[----:B------:R-:W-:-:S02]  /*0440*/  IADD3 R20, P2, PT, R12, R20, RZ ;  /* 0x000000140c147210 */ /* 0x000fc40007f5e0ff */
[--C-:B------:R-:W-:Y:S01]  /*0450*/  IADD3.X R19, PT, PT, R4, UR13, R21.reuse, P4, P5 ;  /* 0x0000000d04137c10 */ /* 0x100fe2000a7ea415 */
[----:B------:R-:W3:Y:S01]  /*0460*/  LDG.E.U8 R15, desc[UR6][R14.64] ;  /* 0x000000060e0f7981 */ /* 0x000ee2000c1e1100 */
[----:B------:R-:W-:Y:S01]  /*0470*/  IADD3.X R25, PT, PT, R23, UR13, R21, P1, P0 ;  /* 0x0000000d17197c10 */ /* 0x000fe20008fe0415 */
[----:B-1----:R-:W-:Y:S01]  /*0480*/  IMAD.X R26, R21, 0x1, R5, P2 ;  /* 0x00000001151a7824 */ /* 0x002fe200010e0605 */
[----:B------:R-:W-:Y:S01]  /*0490*/  IADD3 R28, P2, PT, R20, UR14, RZ ;  /* 0x0000000e141c7c10 */ /* 0x000fe2000ff5e0ff */
[----:B------:R-:W3:Y:S03]  /*04a0*/  LDG.E.U8 R18, desc[UR6][R18.64] ;  /* 0x0000000612127981 */ /* 0x000ee6000c1e1100 */
[----:B------:R-:W-:Y:S01]  /*04b0*/  IADD3.X R29, PT, PT, R26, UR15, RZ, P2, !PT ;  /* 0x0000000f1a1d7c10 */ /* 0x000fe200097fe4ff */
[----:B------:R-:W4:Y:S04]  /*04c0*/  LDG.E.U8 R25, desc[UR6][R24.64] ;  /* 0x0000000618197981 */ /* 0x000f28000c1e1100 */
[----:B------:R-:W5:Y:S01]  /*04d0*/  LDG.E.U8 R28, desc[UR6][R28.64] ;  /* 0x000000061c1c7981 */ /* 0x000f62000c1e1100 */
[----:B0-----:R-:W-:Y:S01]  /*04e0*/  IMAD.MOV.U32 R17, RZ, RZ, 0x3e2aaaab ;  /* 0x3e2aaaabff117424 */ /* 0x001fe200078e00ff */
[----:B------:R-:W-:Y:S01]  /*04f0*/  IADD3 R20, P1, PT, R20, UR12, RZ ;  /* 0x0000000c14147c10 */ /* 0x000fe2000ff3e0ff */
[----:B------:R-:W-:Y:S03]  /*0500*/  BSSY.RECONVERGENT B1, `(.L_x_0) ;  /* 0x0000015000017945 */ /* 0x000fe60003800200 */
[----:B------:R-:W-:-:S02]  /*0510*/  IADD3.X R21, PT, PT, R26, UR13, RZ, P1, !PT ;  /* 0x0000000d1a157c10 */ /* 0x000fc40008ffe4ff */
[----:B--2---:R-:W-:-:S04]  /*0520*/  IADD3 R22, PT, PT, R16, R27, R22 ;  /* 0x0000001b10167210 */ /* 0x004fc80007ffe016 */
[----:B---3--:R-:W-:-:S05]  /*0530*/  IADD3 R22, PT, PT, R18, R22, R15 ;  /* 0x0000001612167210 */ /* 0x008fca0007ffe00f */
[----:B----4-:R-:W-:Y:S01]  /*0540*/  IMAD.IADD R22, R22, 0x1, R25 ;  /* 0x0000000116167824 */ /* 0x010fe200078e0219 */
[----:B-----5:R-:W-:-:S04]  /*0550*/  I2FP.F32.U32 R14, R28 ;  /* 0x0000001c000e7245 */ /* 0x020fc80000201000 */
[----:B------:R-:W-:Y:S01]  /*0560*/  I2FP.F32.U32 R15, R22 ;  /* 0x00000016000f7245 */ /* 0x000fe20000201000 */
[----:B------:R-:W-:-:S04]  /*0570*/  IMAD.MOV.U32 R16, RZ, RZ, 0x40c00000 ;  /* 0x40c00000ff107424 */ /* 0x000fc800078e00ff */
[----:B------:R-:W-:Y:S01]  /*0580*/  FADD R14, -R14, R15 ;  /* 0x0000000f0e0e7221 */ /* 0x000fe20000000100 */
[----:B------:R-:W-:-:S03]  /*0590*/  FFMA R16, R17, -R16, 1 ;  /* 0x3f80000011107423 */ /* 0x000fc60000000810 */
[----:B------:R-:W0:Y:S01]  /*05a0*/  FCHK P0, R14, 6 ;  /* 0x40c000000e007902 */ /* 0x000e220000000000 */
[----:B------:R-:W-:Y:S01]  /*05b0*/  FFMA R17, R16, R17, 0.16666667163372039795 ;  /* 0x3e2aaaab10117423 */ /* 0x000fe20000000011 */
[----:B------:R-:W-:-:S03]  /*05c0*/  I2FP.F32.U32 R16, UR4 ;  /* 0x0000000400107c45 */ /* 0x000fc60008201000 */
[----:B------:R-:W-:Y:S01]  /*05d0*/  FFMA R15, R14, R17, RZ ;  /* 0x000000110e0f7223 */ /* 0x000fe200000000ff */
[----:B------:R-:W-:-:S03]  /*05e0*/  FSETP.GEU.AND P2, PT, R16, UR9, PT ;  /* 0x0000000910007c0b */ /* 0x000fc6000bf4e000 */
[----:B------:R-:W-:-:S04]  /*05f0*/  FFMA R16, R15, -6, R14 ;  /* 0xc0c000000f107823 */ /* 0x000fc8000000000e */
[----:B------:R-:W-:Y:S01]  /*0600*/  FFMA R15, R17, R16, R15 ;  /* 0x00000010110f7223 */ /* 0x000fe2000000000f */
[----:B0-----:R-:W-:Y:S06]  /*0610*/  @!P0 BRA `(.L_x_1) ;  /* 0x00000000000c8947 */ /* 0x001fec0003800000 */
[----:B------:R-:W-:-:S07]  /*0620*/  MOV R16, 0x640 ;  /* 0x0000064000107802 */ /* 0x000fce0000000f00 */
[----:B------:R-:W-:Y:S05]  /*0630*/  CALL.REL.NOINC `($__internal_0_$__cuda_sm3x_div_rn_noftz_f32_slowpath) ;  /* 0x0000000000187944 */ /* 0x000fea0003c00000 */
[----:B------:R-:W-:-:S07]  /*0640*/  IMAD.MOV.U32 R15, RZ, RZ, R14 ;  /* 0x000000ffff0f7224 */ /* 0x000fce00078e000e */
.L_x_1:
[----:B------:R-:W-:Y:S05]  /*0650*/  BSYNC.RECONVERGENT B1 ;  /* 0x0000000000017941 */ /* 0x000fea0003800200 */
.L_x_0:
[----:B------:R-:W0:Y:S02]  /*0660*/  F2I.U32.TRUNC.NTZ R15, R15 ;  /* 0x0000000f000f7305 */ /* 0x000e24000020f000 */
[----:B0-----:R0:W-:Y:S01]  /*0670*/  STG.E.U8 desc[UR6][R20.64], R15 ;  /* 0x0000000f14007986 */ /* 0x0011e2000c101106 */
[----:B------:R-:W-:Y:S05]  /*0680*/  @!P2 BRA `(.L_x_2) ;  /* 0xfffffff800f8a947 */ /* 0x000fea000383ffff */
[----:B------:R-:W-:Y:S05]  /*0690*/  EXIT ;  /* 0x000000000000794d */ /* 0x000fea0003800000 */
        .weak           $__internal_0_$__cuda_sm3x_div_rn_noftz_f32_slowpath
        .type           $__internal_0_$__cuda_sm3x_div_rn_noftz_f32_slowpath,@function
        .size           $__internal_0_$__cuda_sm3x_div_rn_noftz_f32_slowpath,(.L_x_16 - $__internal_0_$__cuda_sm3x_div_rn_noftz_f32_slowpath)
$__internal_0_$__cuda_sm3x_div_rn_noftz_f32_slowpath:
[--C-:B------:R-:W-:Y:S01]  /*06a0*/  SHF.R.U32.HI R15, RZ, 0x17, R14.reuse ;  /* 0x00000017ff0f7819 */ /* 0x100fe2000001160e */
[----:B------:R-:W-:Y:S04]  /*06b0*/  BSSY.RECONVERGENT B0, `(.L_x_3) ;  /* 0x000005c000007945 */ /* 0x000fe80003800200 */
[----:B------:R-:W-:Y:S01]  /*06c0*/  BSSY.RELIABLE B2, `(.L_x_4) ;  /* 0x000001a000027945 */ /* 0x000fe20003800100 */
[----:B------:R-:W-:Y:S01]  /*06d0*/  IMAD.MOV.U32 R17, RZ, RZ, R14 ;  /* 0x000000ffff117224 */ /* 0x000fe200078e000e */
[----:B------:R-:W-:-:S05]  /*06e0*/  LOP3.LUT R22, R15, 0xff, RZ, 0xc0, !PT ;  /* 0x000000ff0f167812 */ /* 0x000fca00078ec0ff */
[----:B------:R-:W-:-:S05]  /*06f0*/  VIADD R19, R22, 0xffffffff ;  /* 0xffffffff16137836 */ /* 0x000fca0000000000 */
[----:B------:R-:W-:-:S13]  /*0700*/  ISETP.GT.U32.OR P0, PT, R19, 0xfd, !PT ;  /* 0x000000fd1300780c */ /* 0x000fda0007f04470 */
[----:B------:R-:W-:Y:S01]  /*0710*/  @!P0 IMAD.MOV.U32 R15, RZ, RZ, RZ ;  /* 0x000000ffff0f8224 */ /* 0x000fe200078e00ff */
[----:B------:R-:W-:Y:S06]  /*0720*/  @!P0 BRA `(.L_x_5) ;  /* 0x00000000004c8947 */ /* 0x000fec0003800000 */
[----:B------:R-:W-:-:S13]  /*0730*/  FSETP.GTU.FTZ.AND P0, PT, |R14|, +INF , PT ;  /* 0x7f8000000e00780b */ /* 0x000fda0003f1c200 */
[----:B------:R-:W-:Y:S05]  /*0740*/  @P0 BREAK.RELIABLE B2 ;  /* 0x0000000000020942 */ /* 0x000fea0003800100 */
[----:B------:R-:W-:Y:S05]  /*0750*/  @P0 BRA `(.L_x_6) ;  /* 0x0000000400400947 */ /* 0x000fea0003800000 */
[----:B------:R-:W-:-:S05]  /*0760*/  IMAD.MOV.U32 R18, RZ, RZ, 0x40c00000 ;  /* 0x40c00000ff127424 */ /* 0x000fca00078e00ff */
[----:B------:R-:W-:-:S13]  /*0770*/  LOP3.LUT P0, RZ, R18, 0x7fffffff, R17, 0xc8, !PT ;  /* 0x7fffffff12ff7812 */ /* 0x000fda000780c811 */
[----:B------:R-:W-:Y:S05]  /*0780*/  @!P0 BREAK.RELIABLE B2 ;  /* 0x0000000000028942 */ /* 0x000fea0003800100 */
[----:B------:R-:W-:Y:S05]  /*0790*/  @!P0 BRA `(.L_x_7) ;  /* 0x0000000400288947 */ /* 0x000fea0003800000 */
[----:B------:R-:W-:-:S13]  /*07a0*/  LOP3.LUT P0, RZ, R17, 0x7fffffff, RZ, 0xc0, !PT ;  /* 0x7fffffff11ff7812 */ /* 0x000fda000780c0ff */
[----:B------:R-:W-:Y:S05]  /*07b0*/  @!P0 BREAK.RELIABLE B2 ;  /* 0x0000000000028942 */ /* 0x000fea0003800100 */
[----:B------:R-:W-:Y:S05]  /*07c0*/  @!P0 BRA `(.L_x_8) ;  /* 0x0000000400148947 */ /* 0x000fea0003800000 */
[----:B------:R-:W-:Y:S02]  /*07d0*/  FSETP.NEU.FTZ.AND P1, PT, |R14|, +INF , PT ;  /* 0x7f8000000e00780b */ /* 0x000fe40003f3d200 */
[----:B------:R-:W-:-:S04]  /*07e0*/  LOP3.LUT P0, RZ, R18, 0x7fffffff, RZ, 0xc0, !PT ;  /* 0x7fffffff12ff7812 */ /* 0x000fc8000780c0ff */
[----:B------:R-:W-:-:S13]  /*07f0*/  PLOP3.LUT P0, PT, P1, P0, PT, 0x2f, 0xf2 ;  /* 0x0000000000f2781c */ /* 0x000fda0000f00577 */
[----:B------:R-:W-:Y:S05]  /*0800*/  @P0 BREAK.RELIABLE B2 ;  /* 0x0000000000020942 */ /* 0x000fea0003800100 */
[----:B------:R-:W-:Y:S05]  /*0810*/  @P0 BRA `(.L_x_9) ;  /* 0x0000000000f40947 */ /* 0x000fea0003800000 */
[----:B------:R-:W-:-:S13]  /*0820*/  ISETP.GE.AND P0, PT, R19, RZ, PT ;  /* 0x000000ff1300720c */ /* 0x000fda0003f06270 */
[----:B------:R-:W-:Y:S02]  /*0830*/  @P0 IMAD.MOV.U32 R15, RZ, RZ, RZ ;  /* 0x000000ffff0f0224 */ /* 0x000fe400078e00ff */
[----:B------:R-:W-:Y:S01]  /*0840*/  @!P0 FFMA R17, R14, 1.84467440737095516160e+19, RZ ;  /* 0x5f8000000e118823 */ /* 0x000fe200000000ff */
[----:B------:R-:W-:-:S07]  /*0850*/  @!P0 IMAD.MOV.U32 R15, RZ, RZ, -0x40 ;  /* 0xffffffc0ff0f8424 */ /* 0x000fce00078e00ff */
.L_x_5:
[----:B------:R-:W-:Y:S05]  /*0860*/  BSYNC.RELIABLE B2 ;  /* 0x0000000000027941 */ /* 0x000fea0003800100 */
.L_x_4:
[----:B------:R-:W-:Y:S01]  /*0870*/  UMOV UR5, 0x40c00000 ;  /* 0x40c0000000057882 */ /* 0x000fe20000000000 */
[----:B------:R-:W-:Y:S01]  /*0880*/  VIADD R18, R22, 0xffffff81 ;  /* 0xffffff8116127836 */ /* 0x000fe20000000000 */
[----:B------:R-:W-:Y:S01]  /*0890*/  UIADD3 UR5, UPT, UPT, UR5, -0x1000000, URZ ;  /* 0xff00000005057890 */ /* 0x000fe2000fffe0ff */
[----:B------:R-:W-:Y:S02]  /*08a0*/  BSSY.RECONVERGENT B2, `(.L_x_10) ;  /* 0x0000033000027945 */ /* 0x000fe40003800200 */
[----:B------:R-:W-:Y:S01]  /*08b0*/  IMAD R14, R18, -0x800000, R17 ;  /* 0xff800000120e7824 */ /* 0x000fe200078e0211 */
[----:B------:R-:W-:Y:S02]  /*08c0*/  IADD3 R18, PT, PT, R15, -0x2, R18 ;  /* 0xfffffffe0f127810 */ /* 0x000fe40007ffe012 */
[----:B------:R-:W-:-:S03]  /*08d0*/  FADD.FTZ R25, -RZ, -UR5 ;  /* 0x80000005ff197e21 */ /* 0x000fc60008010100 */
[----:B------:R-:W0:Y:S02]  /*08e0*/  MUFU.RCP R19, UR5 ;  /* 0x0000000500137d08 */ /* 0x000e240008001000 */
[----:B0-----:R-:W-:-:S04]  /*08f0*/  FFMA R22, R19, R25, 1 ;  /* 0x3f80000013167423 */ /* 0x001fc80000000019 */
[----:B------:R-:W-:-:S04]  /*0900*/  FFMA R17, R19, R22, R19 ;  /* 0x0000001613117223 */ /* 0x000fc80000000013 */
[----:B------:R-:W-:-:S04]  /*0910*/  FFMA R22, R14, R17, RZ ;  /* 0x000000110e167223 */ /* 0x000fc800000000ff */
[----:B------:R-:W-:-:S04]  /*0920*/  FFMA R19, R25, R22, R14 ;  /* 0x0000001619137223 */ /* 0x000fc8000000000e */
[----:B------:R-:W-:-:S04]  /*0930*/  FFMA R22, R17, R19, R22 ;  /* 0x0000001311167223 */ /* 0x000fc80000000016 */
[----:B------:R-:W-:-:S04]  /*0940*/  FFMA R19, R25, R22, R14 ;  /* 0x0000001619137223 */ /* 0x000fc8000000000e */
[----:B------:R-:W-:-:S05]  /*0950*/  FFMA R14, R17, R19, R22 ;  /* 0x00000013110e7223 */ /* 0x000fca0000000016 */
[----:B------:R-:W-:-:S04]  /*0960*/  SHF.R.U32.HI R24, RZ, 0x17, R14 ;  /* 0x00000017ff187819 */ /* 0x000fc8000001160e */
[----:B------:R-:W-:-:S05]  /*0970*/  LOP3.LUT R15, R24, 0xff, RZ, 0xc0, !PT ;  /* 0x000000ff180f7812 */ /* 0x000fca00078ec0ff */
[----:B------:R-:W-:-:S04]  /*0980*/  IMAD.IADD R15, R15, 0x1, R18 ;  /* 0x000000010f0f7824 */ /* 0x000fc800078e0212 */
[----:B------:R-:W-:-:S05]  /*0990*/  VIADD R24, R15, 0xffffffff ;  /* 0xffffffff0f187836 */ /* 0x000fca0000000000 */
[----:B------:R-:W-:-:S13]  /*09a0*/  ISETP.GE.U32.AND P0, PT, R24, 0xfe, PT ;  /* 0x000000fe1800780c */ /* 0x000fda0003f06070 */
[----:B------:R-:W-:Y:S05]  /*09b0*/  @!P0 BRA `(.L_x_11) ;  /* 0x0000000000808947 */ /* 0x000fea0003800000 */
[----:B------:R-:W-:-:S13]  /*09c0*/  ISETP.GT.AND P0, PT, R15, 0xfe, PT ;  /* 0x000000fe0f00780c */ /* 0x000fda0003f04270 */
[----:B------:R-:W-:Y:S05]  /*09d0*/  @P0 BRA `(.L_x_12) ;  /* 0x00000000006c0947 */ /* 0x000fea0003800000 */
[----:B------:R-:W-:-:S13]  /*09e0*/  ISETP.GE.AND P0, PT, R15, 0x1, PT ;  /* 0x000000010f00780c */ /* 0x000fda0003f06270 */
[----:B------:R-:W-:Y:S05]  /*09f0*/  @P0 BRA `(.L_x_13) ;  /* 0x0000000000740947 */ /* 0x000fea0003800000 */
[----:B------:R-:W-:Y:S02]  /*0a00*/  ISETP.GE.AND P0, PT, R15, -0x18, PT ;  /* 0xffffffe80f00780c */ /* 0x000fe40003f06270 */
[----:B------:R-:W-:-:S11]  /*0a10*/  LOP3.LUT R14, R14, 0x80000000, RZ, 0xc0, !PT ;  /* 0x800000000e0e7812 */ /* 0x000fd600078ec0ff */
[----:B------:R-:W-:Y:S05]  /*0a20*/  @!P0 BRA `(.L_x_13) ;  /* 0x0000000000688947 */ /* 0x000fea0003800000 */
[-CC-:B------:R-:W-:Y:S01]  /*0a30*/  FFMA.RZ R18, R17, R19.reuse, R22.reuse ;  /* 0x0000001311127223 */ /* 0x180fe2000000c016 */
[C---:B------:R-:W-:Y:S02]  /*0a40*/  ISETP.NE.AND P3, PT, R15.reuse, RZ, PT ;  /* 0x000000ff0f00720c */ /* 0x040fe40003f65270 */
[----:B------:R-:W-:Y:S02]  /*0a50*/  ISETP.NE.AND P1, PT, R15, RZ, PT ;  /* 0x000000ff0f00720c */ /* 0x000fe40003f25270 */
[----:B------:R-:W-:Y:S01]  /*0a60*/  LOP3.LUT R24, R18, 0x7fffff, RZ, 0xc0, !PT ;  /* 0x007fffff12187812 */ /* 0x000fe200078ec0ff */
[CCC-:B------:R-:W-:Y:S01]  /*0a70*/  FFMA.RP R18, R17.reuse, R19.reuse, R22.reuse ;  /* 0x0000001311127223 */ /* 0x1c0fe20000008016 */
[----:B------:R-:W-:Y:S01]  /*0a80*/  FFMA.RM R17, R17, R19, R22 ;  /* 0x0000001311117223 */ /* 0x000fe20000004016 */
[----:B------:R-:W-:Y:S01]  /*0a90*/  VIADD R19, R15, 0x20 ;  /* 0x000000200f137836 */ /* 0x000fe20000000000 */
[----:B------:R-:W-:Y:S01]  /*0aa0*/  LOP3.LUT R24, R24, 0x800000, RZ, 0xfc, !PT ;  /* 0x0080000018187812 */ /* 0x000fe200078efcff */
[----:B------:R-:W-:-:S02]  /*0ab0*/  IMAD.MOV R15, RZ, RZ, -R15 ;  /* 0x000000ffff0f7224 */ /* 0x000fc400078e0a0f */
[----:B------:R-:W-:Y:S02]  /*0ac0*/  FSETP.NEU.FTZ.AND P0, PT, R18, R17, PT ;  /* 0x000000111200720b */ /* 0x000fe40003f1d000 */
[----:B------:R-:W-:Y:S02]  /*0ad0*/  SHF.L.U32 R19, R24, R19, RZ ;  /* 0x0000001318137219 */ /* 0x000fe400000006ff */
[----:B------:R-:W-:Y:S02]  /*0ae0*/  SEL R15, R15, RZ, P3 ;  /* 0x000000ff0f0f7207 */ /* 0x000fe40001800000 */
[----:B------:R-:W-:Y:S02]  /*0af0*/  ISETP.NE.AND P1, PT, R19, RZ, P1 ;  /* 0x000000ff1300720c */ /* 0x000fe40000f25270 */
[----:B------:R-:W-:Y:S02]  /*0b00*/  SHF.R.U32.HI R15, RZ, R15, R24 ;  /* 0x0000000fff0f7219 */ /* 0x000fe40000011618 */
[----:B------:R-:W-:-:S02]  /*0b10*/  PLOP3.LUT P0, PT, P0, P1, PT, 0xf8, 0x8f ;  /* 0x00000000008f781c */ /* 0x000fc40000703f70 */
[----:B------:R-:W-:Y:S02]  /*0b20*/  SHF.R.U32.HI R18, RZ, 0x1, R15 ;  /* 0x00000001ff127819 */ /* 0x000fe4000001160f */
[----:B------:R-:W-:-:S04]  /*0b30*/  SEL R17, RZ, 0x1, !P0 ;  /* 0x00000001ff117807 */ /* 0x000fc80004000000 */
[----:B------:R-:W-:-:S04]  /*0b40*/  LOP3.LUT R22, R17, 0x1, R18, 0xf8, !PT ;  /* 0x0000000111167812 */ /* 0x000fc800078ef812 */
[----:B------:R-:W-:-:S05]  /*0b50*/  LOP3.LUT R15, R22, R15, RZ, 0xc0, !PT ;  /* 0x0000000f160f7212 */ /* 0x000fca00078ec0ff */
[----:B------:R-:W-:-:S05]  /*0b60*/  IMAD.IADD R15, R18, 0x1, R15 ;  /* 0x00000001120f7824 */ /* 0x000fca00078e020f */
[----:B------:R-:W-:Y:S01]  /*0b70*/  LOP3.LUT R14, R15, R14, RZ, 0xfc, !PT ;  /* 0x0000000e0f0e7212 */ /* 0x000fe200078efcff */
[----:B------:R-:W-:Y:S06]  /*0b80*/  BRA `(.L_x_13) ;  /* 0x0000000000107947 */ /* 0x000fec0003800000 */
.L_x_12:
[----:B------:R-:W-:-:S04]  /*0b90*/  LOP3.LUT R14, R14, 0x80000000, RZ, 0xc0, !PT ;  /* 0x800000000e0e7812 */ /* 0x000fc800078ec0ff */
[----:B------:R-:W-:Y:S01]  /*0ba0*/  LOP3.LUT R14, R14, 0x7f800000, RZ, 0xfc, !PT ;  /* 0x7f8000000e0e7812 */ /* 0x000fe200078efcff */
[----:B------:R-:W-:Y:S06]  /*0bb0*/  BRA `(.L_x_13) ;  /* 0x0000000000047947 */ /* 0x000fec0003800000 */
.L_x_11:
[----:B------:R-:W-:-:S07]  /*0bc0*/  IMAD R14, R18, 0x800000, R14 ;  /* 0x00800000120e7824 */ /* 0x000fce00078e020e */
.L_x_13:
[----:B------:R-:W-:Y:S05]  /*0bd0*/  BSYNC.RECONVERGENT B2 ;  /* 0x0000000000027941 */ /* 0x000fea0003800200 */
.L_x_10:
[----:B------:R-:W-:Y:S05]  /*0be0*/  BRA `(.L_x_14) ;  /* 0x0000000000207947 */ /* 0x000fea0003800000 */
.L_x_9:
[----:B------:R-:W-:-:S04]  /*0bf0*/  LOP3.LUT R14, R18, 0x80000000, R17, 0x48, !PT ;  /* 0x80000000120e7812 */ /* 0x000fc800078e4811 */
[----:B------:R-:W-:Y:S01]  /*0c00*/  LOP3.LUT R14, R14, 0x7f800000, RZ, 0xfc, !PT ;  /* 0x7f8000000e0e7812 */ /* 0x000fe200078efcff */
[----:B------:R-:W-:Y:S06]  /*0c10*/  BRA `(.L_x_14) ;  /* 0x0000000000147947 */ /* 0x000fec0003800000 */
.L_x_8:
[----:B------:R-:W-:Y:S01]  /*0c20*/  LOP3.LUT R14, R18, 0x80000000, R17, 0x48, !PT ;  /* 0x80000000120e7812 */ /* 0x000fe200078e4811 */
[----:B------:R-:W-:Y:S06]  /*0c30*/  BRA `(.L_x_14) ;  /* 0x00000000000c7947 */ /* 0x000fec0003800000 */
.L_x_7:
[----:B------:R-:W0:Y:S01]  /*0c40*/  MUFU.RSQ R14, -QNAN ;  /* 0xffc00000000e7908 */ /* 0x000e220000001400 */
[----:B------:R-:W-:Y:S05]  /*0c50*/  BRA `(.L_x_14) ;  /* 0x0000000000047947 */ /* 0x000fea0003800000 */
.L_x_6:
[----:B------:R-:W-:-:S07]  /*0c60*/  FADD.FTZ R14, R14, 6 ;  /* 0x40c000000e0e7421 */ /* 0x000fce0000010000 */
.L_x_14:
[----:B------:R-:W-:Y:S05]  /*0c70*/  BSYNC.RECONVERGENT B0 ;  /* 0x0000000000007941 */ /* 0x000fea0003800200 */
.L_x_3:
[----:B------:R-:W-:-:S04]  /*0c80*/  IMAD.MOV.U32 R17, RZ, RZ, 0x0 ;  /* 0x00000000ff117424 */ /* 0x000fc800078e00ff */
[----:B0-----:R-:W-:Y:S05]  /*0c90*/  RET.REL.NODEC R16 `(_Z18cuda_kernel_jacobiPhS_6float3mm) ;  /* 0xfffffff010d87950 */ /* 0x001fea0003c3ffff */
.L_x_15:
[----:B------:R-:W-:-:S00]  /*0ca0*/  BRA `(.L_x_15) ;  /* 0xfffffffc00fc7947 */ /* 0x000fc0000383ffff */
[----:B------:R-:W-:-:S00]  /*0cb0*/  NOP ;  /* 0x0000000000007918 */ /* 0x000fc00000000000 */
        /* <DEDUP_REMOVED lines=12> */
.L_x_16:


//--------------------- .nv.shared.reserved.0     --------------------------
	.section	.nv.shared.reserved.0,"aw",@nobits
	.weak		__nv_reservedSMEM_offset_0_alias
	.size		__nv_reservedSMEM_offset_0_alias, 0, 64
	.other		__nv_reservedSMEM_offset_0_alias,@"STO_CUDA_RESERVED_SHARED STV_DEFAULT"
__nv_reservedSMEM_offset_0_alias:
	.zero		0
	.zero		64


//--------------------- .nv.constant0._Z18cuda_kernel_jacobiPhS_6float3mm --------------------------
	.section	.nv.constant0._Z18cuda_kernel_jacobiPhS_6float3mm,"a",@progbits
	.sectionflags	@""
	.align	4
.nv.constant0._Z18cuda_kernel_jacobiPhS_6float3mm:
	.zero		944


//--------------------- SYMBOLS --------------------------

	.type		.nv.reservedSmem.offset0,@object
	.size		.nv.reservedSmem.offset0,0x4
